//
// Generated by NVIDIA NVVM Compiler
//
// Compiler Build ID: CL-36424714
// Cuda compilation tools, release 13.0, V13.0.88
// Based on NVVM 20.0.0
//

.version 9.0
.target sm_100
.address_size 64

	// .globl	_Z9matmulGPUPfS_S_
// _ZZ9matmulGPUPfS_S_E2sB has been demoted

.visible .entry _Z9matmulGPUPfS_S_(
	.param .u64 .ptr .align 1 _Z9matmulGPUPfS_S__param_0,
	.param .u64 .ptr .align 1 _Z9matmulGPUPfS_S__param_1,
	.param .u64 .ptr .align 1 _Z9matmulGPUPfS_S__param_2
)
{
	.reg .pred 	%p<3>;
	.reg .b32 	%r<48>;
	.reg .b32 	%f<116>;
	.reg .b64 	%rd<44>;
	// demoted variable
	.shared .align 4 .b8 _ZZ9matmulGPUPfS_S_E2sB[16384];
	ld.param.u64 	%rd2, [_Z9matmulGPUPfS_S__param_0];
	ld.param.u64 	%rd3, [_Z9matmulGPUPfS_S__param_1];
	ld.param.u64 	%rd4, [_Z9matmulGPUPfS_S__param_2];
	mov.u32 	%r15, %ctaid.x;
	mov.u32 	%r16, %ntid.x;
	mov.u32 	%r1, %tid.x;
	mad.lo.s32 	%r2, %r15, %r16, %r1;
	mov.u32 	%r17, %ctaid.y;
	mov.u32 	%r18, %tid.y;
	shl.b32 	%r19, %r17, 16;
	shl.b32 	%r20, %r18, 12;
	add.s32 	%r3, %r19, %r20;
	or.b32  	%r44, %r3, %r1;
	mov.b32 	%r45, 32768;
$L__BB0_1:
	mov.u32 	%r5, %r44;
	add.s32 	%r7, %r45, 256;
	add.s32 	%r21, %r45, -32768;
	add.s32 	%r44, %r5, 256;
	setp.lt.u32 	%p1, %r21, 3840;
	mov.u32 	%r45, %r7;
	@%p1 bra 	$L__BB0_1;
	cvta.to.global.u64 	%rd5, %rd3;
	shl.b32 	%r23, %r1, 6;
	mov.u32 	%r24, _ZZ9matmulGPUPfS_S_E2sB;
	add.s32 	%r25, %r24, %r23;
	mul.wide.u32 	%rd6, %r5, 4;
	add.s64 	%rd7, %rd5, %rd6;
	ld.global.f32 	%f34, [%rd7];
	add.s32 	%r26, %r5, 4096;
	mul.wide.u32 	%rd8, %r26, 4;
	add.s64 	%rd9, %rd5, %rd8;
	ld.global.f32 	%f35, [%rd9];
	add.s32 	%r27, %r5, 8192;
	mul.wide.u32 	%rd10, %r27, 4;
	add.s64 	%rd11, %rd5, %rd10;
	ld.global.f32 	%f36, [%rd11];
	add.s32 	%r28, %r5, 12288;
	mul.wide.u32 	%rd12, %r28, 4;
	add.s64 	%rd13, %rd5, %rd12;
	ld.global.f32 	%f37, [%rd13];
	add.s32 	%r29, %r5, 16384;
	mul.wide.u32 	%rd14, %r29, 4;
	add.s64 	%rd15, %rd5, %rd14;
	ld.global.f32 	%f38, [%rd15];
	add.s32 	%r30, %r5, 20480;
	mul.wide.u32 	%rd16, %r30, 4;
	add.s64 	%rd17, %rd5, %rd16;
	ld.global.f32 	%f39, [%rd17];
	add.s32 	%r31, %r5, 24576;
	mul.wide.u32 	%rd18, %r31, 4;
	add.s64 	%rd19, %rd5, %rd18;
	ld.global.f32 	%f40, [%rd19];
	add.s32 	%r32, %r5, 28672;
	mul.wide.u32 	%rd20, %r32, 4;
	add.s64 	%rd21, %rd5, %rd20;
	ld.global.f32 	%f41, [%rd21];
	add.s32 	%r33, %r5, 32768;
	mul.wide.u32 	%rd22, %r33, 4;
	add.s64 	%rd23, %rd5, %rd22;
	ld.global.f32 	%f42, [%rd23];
	add.s32 	%r34, %r5, 36864;
	mul.wide.u32 	%rd24, %r34, 4;
	add.s64 	%rd25, %rd5, %rd24;
	ld.global.f32 	%f43, [%rd25];
	add.s32 	%r35, %r5, 40960;
	mul.wide.u32 	%rd26, %r35, 4;
	add.s64 	%rd27, %rd5, %rd26;
	ld.global.f32 	%f44, [%rd27];
	add.s32 	%r36, %r5, 45056;
	mul.wide.u32 	%rd28, %r36, 4;
	add.s64 	%rd29, %rd5, %rd28;
	ld.global.f32 	%f45, [%rd29];
	add.s32 	%r37, %r5, 49152;
	mul.wide.u32 	%rd30, %r37, 4;
	add.s64 	%rd31, %rd5, %rd30;
	ld.global.f32 	%f46, [%rd31];
	add.s32 	%r38, %r5, 53248;
	mul.wide.u32 	%rd32, %r38, 4;
	add.s64 	%rd33, %rd5, %rd32;
	ld.global.f32 	%f47, [%rd33];
	add.s32 	%r39, %r5, 57344;
	mul.wide.u32 	%rd34, %r39, 4;
	add.s64 	%rd35, %rd5, %rd34;
	ld.global.f32 	%f48, [%rd35];
	add.s32 	%r40, %r5, 61440;
	mul.wide.u32 	%rd36, %r40, 4;
	add.s64 	%rd37, %rd5, %rd36;
	ld.global.f32 	%f49, [%rd37];
	st.shared.f32 	[%r25], %f34;
	st.shared.f32 	[%r25+4], %f35;
	st.shared.f32 	[%r25+8], %f36;
	st.shared.f32 	[%r25+12], %f37;
	st.shared.f32 	[%r25+16], %f38;
	st.shared.f32 	[%r25+20], %f39;
	st.shared.f32 	[%r25+24], %f40;
	st.shared.f32 	[%r25+28], %f41;
	st.shared.f32 	[%r25+32], %f42;
	st.shared.f32 	[%r25+36], %f43;
	st.shared.f32 	[%r25+40], %f44;
	st.shared.f32 	[%r25+44], %f45;
	st.shared.f32 	[%r25+48], %f46;
	st.shared.f32 	[%r25+52], %f47;
	st.shared.f32 	[%r25+56], %f48;
	st.shared.f32 	[%r25+60], %f49;
	bar.sync 	0;
	cvta.to.global.u64 	%rd38, %rd2;
	add.s64 	%rd1, %rd38, 16384;
	add.s32 	%r46, %r2, 16777216;
	mov.f32 	%f100, 0f00000000;
	mov.b32 	%r47, 64;
	mov.f32 	%f101, %f100;
	mov.f32 	%f102, %f100;
	mov.f32 	%f103, %f100;
	mov.f32 	%f104, %f100;
	mov.f32 	%f105, %f100;
	mov.f32 	%f106, %f100;
	mov.f32 	%f107, %f100;
	mov.f32 	%f108, %f100;
	mov.f32 	%f109, %f100;
	mov.f32 	%f110, %f100;
	mov.f32 	%f111, %f100;
	mov.f32 	%f112, %f100;
	mov.f32 	%f113, %f100;
	mov.f32 	%f114, %f100;
	mov.f32 	%f115, %f100;
$L__BB0_3:
	mul.wide.s32 	%rd39, %r46, 4;
	add.s64 	%rd40, %rd1, %rd39;
	add.s32 	%r42, %r24, %r47;
	ld.global.f32 	%f50, [%rd40+-16384];
	ld.shared.f32 	%f51, [%r42+-64];
	fma.rn.f32 	%f52, %f50, %f51, %f115;
	ld.shared.f32 	%f53, [%r42+-60];
	fma.rn.f32 	%f54, %f50, %f53, %f114;
	ld.shared.f32 	%f55, [%r42+-56];
	fma.rn.f32 	%f56, %f50, %f55, %f113;
	ld.shared.f32 	%f57, [%r42+-52];
	fma.rn.f32 	%f58, %f50, %f57, %f112;
	ld.shared.f32 	%f59, [%r42+-48];
	fma.rn.f32 	%f60, %f50, %f59, %f111;
	ld.shared.f32 	%f61, [%r42+-44];
	fma.rn.f32 	%f62, %f50, %f61, %f110;
	ld.shared.f32 	%f63, [%r42+-40];
	fma.rn.f32 	%f64, %f50, %f63, %f109;
	ld.shared.f32 	%f65, [%r42+-36];
	fma.rn.f32 	%f66, %f50, %f65, %f108;
	ld.shared.f32 	%f67, [%r42+-32];
	fma.rn.f32 	%f68, %f50, %f67, %f107;
	ld.shared.f32 	%f69, [%r42+-28];
	fma.rn.f32 	%f70, %f50, %f69, %f106;
	ld.shared.f32 	%f71, [%r42+-24];
	fma.rn.f32 	%f72, %f50, %f71, %f105;
	ld.shared.f32 	%f73, [%r42+-20];
	fma.rn.f32 	%f74, %f50, %f73, %f104;
	ld.shared.f32 	%f75, [%r42+-16];
	fma.rn.f32 	%f76, %f50, %f75, %f103;
	ld.shared.f32 	%f77, [%r42+-12];
	fma.rn.f32 	%f78, %f50, %f77, %f102;
	ld.shared.f32 	%f79, [%r42+-8];
	fma.rn.f32 	%f80, %f50, %f79, %f101;
	ld.shared.f32 	%f81, [%r42+-4];
	fma.rn.f32 	%f82, %f50, %f81, %f100;
	ld.global.f32 	%f83, [%rd40];
	ld.shared.f32 	%f84, [%r42];
	fma.rn.f32 	%f115, %f83, %f84, %f52;
	ld.shared.f32 	%f85, [%r42+4];
	fma.rn.f32 	%f114, %f83, %f85, %f54;
	ld.shared.f32 	%f86, [%r42+8];
	fma.rn.f32 	%f113, %f83, %f86, %f56;
	ld.shared.f32 	%f87, [%r42+12];
	fma.rn.f32 	%f112, %f83, %f87, %f58;
	ld.shared.f32 	%f88, [%r42+16];
	fma.rn.f32 	%f111, %f83, %f88, %f60;
	ld.shared.f32 	%f89, [%r42+20];
	fma.rn.f32 	%f110, %f83, %f89, %f62;
	ld.shared.f32 	%f90, [%r42+24];
	fma.rn.f32 	%f109, %f83, %f90, %f64;
	ld.shared.f32 	%f91, [%r42+28];
	fma.rn.f32 	%f108, %f83, %f91, %f66;
	ld.shared.f32 	%f92, [%r42+32];
	fma.rn.f32 	%f107, %f83, %f92, %f68;
	ld.shared.f32 	%f93, [%r42+36];
	fma.rn.f32 	%f106, %f83, %f93, %f70;
	ld.shared.f32 	%f94, [%r42+40];
	fma.rn.f32 	%f105, %f83, %f94, %f72;
	ld.shared.f32 	%f95, [%r42+44];
	fma.rn.f32 	%f104, %f83, %f95, %f74;
	ld.shared.f32 	%f96, [%r42+48];
	fma.rn.f32 	%f103, %f83, %f96, %f76;
	ld.shared.f32 	%f97, [%r42+52];
	fma.rn.f32 	%f102, %f83, %f97, %f78;
	ld.shared.f32 	%f98, [%r42+56];
	fma.rn.f32 	%f101, %f83, %f98, %f80;
	ld.shared.f32 	%f99, [%r42+60];
	fma.rn.f32 	%f100, %f83, %f99, %f82;
	add.s32 	%r47, %r47, 128;
	add.s32 	%r46, %r46, 8192;
	setp.ne.s32 	%p2, %r47, 16448;
	@%p2 bra 	$L__BB0_3;
	bar.sync 	0;
	cvta.to.global.u64 	%rd41, %rd4;
	add.s32 	%r43, %r3, %r2;
	mul.wide.s32 	%rd42, %r43, 4;
	add.s64 	%rd43, %rd41, %rd42;
	st.global.f32 	[%rd43], %f115;
	st.global.f32 	[%rd43+16384], %f114;
	st.global.f32 	[%rd43+32768], %f113;
	st.global.f32 	[%rd43+49152], %f112;
	st.global.f32 	[%rd43+65536], %f111;
	st.global.f32 	[%rd43+81920], %f110;
	st.global.f32 	[%rd43+98304], %f109;
	st.global.f32 	[%rd43+114688], %f108;
	st.global.f32 	[%rd43+131072], %f107;
	st.global.f32 	[%rd43+147456], %f106;
	st.global.f32 	[%rd43+163840], %f105;
	st.global.f32 	[%rd43+180224], %f104;
	st.global.f32 	[%rd43+196608], %f103;
	st.global.f32 	[%rd43+212992], %f102;
	st.global.f32 	[%rd43+229376], %f101;
	st.global.f32 	[%rd43+245760], %f100;
	ret;

}


// ===== COMPILED SASS (sm_100) =====

	.target	sm_100

	.elftype	@"ET_EXEC"


//--------------------- .note.nv.tkinfo           --------------------------
	.section	.note.nv.tkinfo,"",@"SHT_NOTE"
	.sectionflags	@"SHF_NOTE_NV_TKINFO"
	.tkinfo
        /*0018*/ 	.word	0x00000002
        /*0030*/ 	.string	""
        /*0030*/ 	.string	"ptxas"
        /*0030*/ 	.string	"Cuda compilation tools, release 13.0, V13.0.88"
        /*0030*/ 	.string	"Build cuda_13.0.r13.0/compiler.36424714_0"
        /*0030*/ 	.string	"-arch sm_100 -m 64 "



//--------------------- .note.nv.cuinfo           --------------------------
	.section	.note.nv.cuinfo,"",@"SHT_NOTE"
	.sectionflags	@"SHF_NOTE_NV_CUINFO"
        /*0018*/ 	.short	0x0002
        /*001a*/ 	.short	0x0064
        /*001c*/ 	.short	0x0082
	.zero		2


//--------------------- .nv.info                  --------------------------
	.section	.nv.info,"",@"SHT_CUDA_INFO"
	.align	4


	//----- nvinfo : EIATTR_REGCOUNT
	.align		4
        /*0000*/ 	.byte	0x04, 0x2f
        /*0002*/ 	.short	(.L_1 - .L_0)
	.align		4
.L_0:
        /*0004*/ 	.word	index@(_Z9matmulGPUPfS_S_)
        /*0008*/ 	.word	0x00000028


	//----- nvinfo : EIATTR_FRAME_SIZE
	.align		4
.L_1:
        /*000c*/ 	.byte	0x04, 0x11
        /*000e*/ 	.short	(.L_3 - .L_2)
	.align		4
.L_2:
        /*0010*/ 	.word	index@(_Z9matmulGPUPfS_S_)
        /*0014*/ 	.word	0x00000000


	//----- nvinfo : EIATTR_MIN_STACK_SIZE
	.align		4
.L_3:
        /*0018*/ 	.byte	0x04, 0x12
        /*001a*/ 	.short	(.L_5 - .L_4)
	.align		4
.L_4:
        /*001c*/ 	.word	index@(_Z9matmulGPUPfS_S_)
        /*0020*/ 	.word	0x00000000
.L_5:


//--------------------- .nv.compat                --------------------------
	.section	.nv.compat,"",@"SHT_CUDA_COMPAT_INFO"
	.align	4
        /*0000*/ 	.byte	0x02, 0x09, 0x00, 0x00, 0x02, 0x02, 0x01, 0x00, 0x02, 0x05, 0x05, 0x00, 0x03, 0x07, 0x01, 0x01
        /*0010*/ 	.byte	0x02, 0x03, 0x00, 0x00, 0x02, 0x06, 0x01, 0x00, 0x04, 0x0b, 0x08, 0x00, 0x09, 0x00, 0x00, 0x00
        /*0020*/ 	.byte	0x00, 0x00, 0x00, 0x00


//--------------------- .nv.info._Z9matmulGPUPfS_S_ --------------------------
	.section	.nv.info._Z9matmulGPUPfS_S_,"",@"SHT_CUDA_INFO"
	.sectionflags	@""
	.align	4


	//----- nvinfo : EIATTR_CUDA_API_VERSION
	.align		4
        /*0000*/ 	.byte	0x04, 0x37
        /*0002*/ 	.short	(.L_7 - .L_6)
.L_6:
        /*0004*/ 	.word	0x00000082


	//----- nvinfo : EIATTR_KPARAM_INFO
	.align		4
.L_7:
        /*0008*/ 	.byte	0x04, 0x17
        /*000a*/ 	.short	(.L_9 - .L_8)
.L_8:
        /*000c*/ 	.word	0x00000000
        /*0010*/ 	.short	0x0002
        /*0012*/ 	.short	0x0010
        /*0014*/ 	.byte	0x00, 0xf5, 0x21, 0x00


	//----- nvinfo : EIATTR_KPARAM_INFO
	.align		4
.L_9:
        /*0018*/ 	.byte	0x04, 0x17
        /*001a*/ 	.short	(.L_11 - .L_10)
.L_10:
        /*001c*/ 	.word	0x00000000
        /*0020*/ 	.short	0x0001
        /*0022*/ 	.short	0x0008
        /*0024*/ 	.byte	0x00, 0xf5, 0x21, 0x00


	//----- nvinfo : EIATTR_KPARAM_INFO
	.align		4
.L_11:
        /*0028*/ 	.byte	0x04, 0x17
        /*002a*/ 	.short	(.L_13 - .L_12)
.L_12:
        /*002c*/ 	.word	0x00000000
        /*0030*/ 	.short	0x0000
        /*0032*/ 	.short	0x0000
        /*0034*/ 	.byte	0x00, 0xf5, 0x21, 0x00


	//----- nvinfo : EIATTR_SPARSE_MMA_MASK
	.align		4
.L_13:
        /*0038*/ 	.byte	0x03, 0x50
        /*003a*/ 	.short	0x0000


	//----- nvinfo : EIATTR_MAXREG_COUNT
	.align		4
        /*003c*/ 	.byte	0x03, 0x1b
        /*003e*/ 	.short	0x00ff


	//----- nvinfo : EIATTR_NUM_BARRIERS
	.align		4
        /*0040*/ 	.byte	0x02, 0x4c
        /*0042*/ 	.byte	0x01
	.zero		1


	//----- nvinfo : EIATTR_MERCURY_ISA_VERSION
	.align		4
        /*0044*/ 	.byte	0x03, 0x5f
        /*0046*/ 	.short	0x0101


	//----- nvinfo : EIATTR_VRC_CTA_INIT_COUNT
	.align		4
        /*0048*/ 	.byte	0x02, 0x4a
	.zero		1
	.zero		1


	//----- nvinfo : EIATTR_EXIT_INSTR_OFFSETS
	.align		4
        /*004c*/ 	.byte	0x04, 0x1c
        /*004e*/ 	.short	(.L_15 - .L_14)


	//   ....[0]....
.L_14:
        /*0050*/ 	.word	0x000009e0


	//----- nvinfo : EIATTR_CBANK_PARAM_SIZE
	.align		4
.L_15:
        /*0054*/ 	.byte	0x03, 0x19
        /*0056*/ 	.short	0x0018


	//----- nvinfo : EIATTR_PARAM_CBANK
	.align		4
        /*0058*/ 	.byte	0x04, 0x0a
        /*005a*/ 	.short	(.L_17 - .L_16)
	.align		4
.L_16:
        /*005c*/ 	.word	index@(.nv.constant0._Z9matmulGPUPfS_S_)
        /*0060*/ 	.short	0x0380
        /*0062*/ 	.short	0x0018


	//----- nvinfo : EIATTR_SW_WAR
	.align		4
.L_17:
        /*0064*/ 	.byte	0x04, 0x36
        /*0066*/ 	.short	(.L_19 - .L_18)
.L_18:
        /*0068*/ 	.word	0x00000008
.L_19:


//--------------------- .nv.callgraph             --------------------------
	.section	.nv.callgraph,"",@"SHT_CUDA_CALLGRAPH"
	.align	4
	.sectionentsize	8
	.align		4
        /*0000*/ 	.word	0x00000000
	.align		4
        /*0004*/ 	.word	0xffffffff
	.align		4
        /*0008*/ 	.word	0x00000000
	.align		4
        /*000c*/ 	.word	0xfffffffe
	.align		4
        /*0010*/ 	.word	0x00000000
	.align		4
        /*0014*/ 	.word	0xfffffffd
	.align		4
        /*0018*/ 	.word	0x00000000
	.align		4
        /*001c*/ 	.word	0xfffffffc


//--------------------- .text._Z9matmulGPUPfS_S_  --------------------------
	.section	.text._Z9matmulGPUPfS_S_,"ax",@progbits
	.align	128
        .global         _Z9matmulGPUPfS_S_
        .type           _Z9matmulGPUPfS_S_,@function
        .size           _Z9matmulGPUPfS_S_,(.L_x_3 - _Z9matmulGPUPfS_S_)
        .other          _Z9matmulGPUPfS_S_,@"STO_CUDA_ENTRY STV_DEFAULT"
_Z9matmulGPUPfS_S_:
.text._Z9matmulGPUPfS_S_:
[----:B------:R-:W-:Y:S01]  /*0000*/  LDC R1, c[0x0][0x37c] ;  /* 0x0000df00ff017b82 */ /* 0x000fe20000000800 */
[----:B------:R-:W0:Y:S07]  /*0010*/  S2R R0, SR_CTAID.Y ;  /* 0x0000000000007919 */ /* 0x000e2e0000002600 */
[----:B------:R-:W1:Y:S01]  /*0020*/  S2UR UR4, SR_CTAID.X ;  /* 0x00000000000479c3 */ /* 0x000e620000002500 */
[----:B------:R-:W2:Y:S01]  /*0030*/  LDCU.64 UR8, c[0x0][0x358] ;  /* 0x00006b00ff0877ac */ /* 0x000ea20008000a00 */
[----:B------:R-:W0:Y:S01]  /*0040*/  S2R R5, SR_TID.Y ;  /* 0x0000000000057919 */ /* 0x000e220000002200 */
[----:B------:R-:W1:Y:S05]  /*0050*/  S2R R3, SR_TID.X ;  /* 0x0000000000037919 */ /* 0x000e6a0000002100 */
[----:B------:R-:W1:Y:S01]  /*0060*/  LDC R2, c[0x0][0x360] ;  /* 0x0000d800ff027b82 */ /* 0x000e620000000800 */
[----:B0-----:R-:W-:-:S04]  /*0070*/  LEA R0, R0, R5, 0x4 ;  /* 0x0000000500007211 */ /* 0x001fc800078e20ff */
[----:B------:R-:W-:Y:S01]  /*0080*/  SHF.L.U32 R0, R0, 0xc, RZ ;  /* 0x0000000c00007819 */ /* 0x000fe200000006ff */
[----:B-1----:R-:W-:Y:S01]  /*0090*/  IMAD R2, R2, UR4, R3 ;  /* 0x0000000402027c24 */ /* 0x002fe2000f8e0203 */
[----:B------:R-:W-:Y:S02]  /*00a0*/  UMOV UR4, 0x8000 ;  /* 0x0000800000047882 */ /* 0x000fe40000000000 */
[----:B--2---:R-:W-:-:S07]  /*00b0*/  LOP3.LUT R4, R0, R3, RZ, 0xfc, !PT ;  /* 0x0000000300047212 */ /* 0x004fce00078efcff */
.L_x_0:
[----:B------:R-:W-:Y:S01]  /*00c0*/  UIADD3 UR5, UPT, UPT, UR4, -0x8000, URZ ;  /* 0xffff800004057890 */ /* 0x000fe2000fffe0ff */
[----:B------:R-:W-:Y:S01]  /*00d0*/  MOV R19, R4 ;  /* 0x0000000400137202 */ /* 0x000fe20000000f00 */
[----:B------:R-:W-:Y:S01]  /*00e0*/  UIADD3 UR4, UPT, UPT, UR4, 0x100, URZ ;  /* 0x0000010004047890 */ /* 0x000fe2000fffe0ff */
[----:B------:R-:W-:Y:S01]  /*00f0*/  IADD3 R4, PT, PT, R4, 0x100, RZ ;  /* 0x0000010004047810 */ /* 0x000fe20007ffe0ff */
[----:B------:R-:W-:-:S09]  /*0100*/  UISETP.GE.U32.AND UP0, UPT, UR5, 0xf00, UPT ;  /* 0x00000f000500788c */ /* 0x000fd2000bf06070 */
[----:B------:R-:W-:Y:S05]  /*0110*/  BRA.U !UP0, `(.L_x_0) ;  /* 0xfffffffd08e87547 */ /* 0x000fea000b83ffff */
[----:B------:R-:W0:Y:S01]  /*0120*/  LDC.64 R4, c[0x0][0x388] ;  /* 0x0000e200ff047b82 */ /* 0x000e220000000a00 */
[C---:B------:R-:W-:Y:S01]  /*0130*/  IADD3 R7, PT, PT, R19.reuse, 0x1000, RZ ;  /* 0x0000100013077810 */ /* 0x040fe20007ffe0ff */
[----:B------:R-:W1:Y:S01]  /*0140*/  LDCU.64 UR6, c[0x0][0x380] ;  /* 0x00007000ff0677ac */ /* 0x000e620008000a00 */
[C---:B------:R-:W-:Y:S02]  /*0150*/  IADD3 R15, PT, PT, R19.reuse, 0x2000, RZ ;  /* 0x00002000130f7810 */ /* 0x040fe40007ffe0ff */
[C---:B------:R-:W-:Y:S02]  /*0160*/  IADD3 R17, PT, PT, R19.reuse, 0x3000, RZ ;  /* 0x0000300013117810 */ /* 0x040fe40007ffe0ff */
[C---:B------:R-:W-:Y:S02]  /*0170*/  IADD3 R23, PT, PT, R19.reuse, 0x4000, RZ ;  /* 0x0000400013177810 */ /* 0x040fe40007ffe0ff */
[C---:B------:R-:W-:Y:S02]  /*0180*/  IADD3 R25, PT, PT, R19.reuse, 0x5000, RZ ;  /* 0x0000500013197810 */ /* 0x040fe40007ffe0ff */
[----:B------:R-:W-:-:S02]  /*0190*/  IADD3 R27, PT, PT, R19, 0x6000, RZ ;  /* 0x00006000131b7810 */ /* 0x000fc40007ffe0ff */
[C---:B------:R-:W-:Y:S02]  /*01a0*/  IADD3 R35, PT, PT, R19.reuse, 0x7000, RZ ;  /* 0x0000700013237810 */ /* 0x040fe40007ffe0ff */
[C---:B------:R-:W-:Y:S02]  /*01b0*/  IADD3 R37, PT, PT, R19.reuse, 0x8000, RZ ;  /* 0x0000800013257810 */ /* 0x040fe40007ffe0ff */
[----:B------:R-:W-:Y:S01]  /*01c0*/  IADD3 R31, PT, PT, R19, 0x9000, RZ ;  /* 0x00009000131f7810 */ /* 0x000fe20007ffe0ff */
[----:B0-----:R-:W-:-:S04]  /*01d0*/  IMAD.WIDE.U32 R6, R7, 0x4, R4 ;  /* 0x0000000407067825 */ /* 0x001fc800078e0004 */
[C-C-:B------:R-:W-:Y:S01]  /*01e0*/  IMAD.WIDE.U32 R12, R19.reuse, 0x4, R4.reuse ;  /* 0x00000004130c7825 */ /* 0x140fe200078e0004 */
[----:B------:R0:W2:Y:S01]  /*01f0*/  LDG.E R9, desc[UR8][R6.64] ;  /* 0x0000000806097981 */ /* 0x0000a2000c1e1900 */
[----:B------:R-:W-:Y:S02]  /*0200*/  IADD3 R33, PT, PT, R19, 0xa000, RZ ;  /* 0x0000a00013217810 */ /* 0x000fe40007ffe0ff */
[--C-:B------:R-:W-:Y:S01]  /*0210*/  IMAD.WIDE.U32 R14, R15, 0x4, R4.reuse ;  /* 0x000000040f0e7825 */ /* 0x100fe200078e0004 */
[C---:B------:R-:W-:Y:S01]  /*0220*/  IADD3 R22, PT, PT, R19.reuse, 0xb000, RZ ;  /* 0x0000b00013167810 */ /* 0x040fe20007ffe0ff */
[----:B------:R3:W2:Y:S01]  /*0230*/  LDG.E R8, desc[UR8][R12.64] ;  /* 0x000000080c087981 */ /* 0x0006a2000c1e1900 */
[----:B------:R-:W-:Y:S01]  /*0240*/  IADD3 R29, PT, PT, R19, 0xc000, RZ ;  /* 0x0000c000131d7810 */ /* 0x000fe20007ffe0ff */
[----:B------:R-:W-:Y:S01]  /*0250*/  IMAD.WIDE.U32 R16, R17, 0x4, R4 ;  /* 0x0000000411107825 */ /* 0x000fe200078e0004 */
[C---:B------:R-:W-:Y:S01]  /*0260*/  IADD3 R21, PT, PT, R19.reuse, 0xe000, RZ ;  /* 0x0000e00013157810 */ /* 0x040fe20007ffe0ff */
[----:B------:R4:W2:Y:S01]  /*0270*/  LDG.E R10, desc[UR8][R14.64] ;  /* 0x000000080e0a7981 */ /* 0x0008a2000c1e1900 */
[----:B0-----:R-:W-:-:S02]  /*0280*/  IADD3 R7, PT, PT, R19, 0xd000, RZ ;  /* 0x0000d00013077810 */ /* 0x001fc40007ffe0ff */
[----:B------:R-:W-:Y:S01]  /*0290*/  IADD3 R19, PT, PT, R19, 0xf000, RZ ;  /* 0x0000f00013137810 */ /* 0x000fe20007ffe0ff */
[----:B------:R0:W2:Y:S01]  /*02a0*/  LDG.E R11, desc[UR8][R16.64] ;  /* 0x00000008100b7981 */ /* 0x0000a2000c1e1900 */
[----:B---3--:R-:W-:-:S04]  /*02b0*/  IMAD.WIDE.U32 R12, R23, 0x4, R4 ;  /* 0x00000004170c7825 */ /* 0x008fc800078e0004 */
[--C-:B----4-:R-:W-:Y:S02]  /*02c0*/  IMAD.WIDE.U32 R14, R25, 0x4, R4.reuse ;  /* 0x00000004190e7825 */ /* 0x110fe400078e0004 */
[----:B------:R-:W3:Y:S02]  /*02d0*/  LDG.E R12, desc[UR8][R12.64] ;  /* 0x000000080c0c7981 */ /* 0x000ee4000c1e1900 */
[----:B0-----:R-:W-:-:S04]  /*02e0*/  IMAD.WIDE.U32 R16, R27, 0x4, R4 ;  /* 0x000000041b107825 */ /* 0x001fc800078e0004 */
[----:B------:R-:W-:-:S04]  /*02f0*/  IMAD.WIDE.U32 R34, R35, 0x4, R4 ;  /* 0x0000000423227825 */ /* 0x000fc800078e0004 */
[--C-:B------:R-:W-:Y:S01]  /*0300*/  IMAD.WIDE.U32 R36, R37, 0x4, R4.reuse ;  /* 0x0000000425247825 */ /* 0x100fe200078e0004 */
[----:B------:R-:W3:Y:S03]  /*0310*/  LDG.E R13, desc[UR8][R14.64] ;  /* 0x000000080e0d7981 */ /* 0x000ee6000c1e1900 */
[----:B------:R-:W-:-:S04]  /*0320*/  IMAD.WIDE.U32 R30, R31, 0x4, R4 ;  /* 0x000000041f1e7825 */ /* 0x000fc800078e0004 */
[--C-:B------:R-:W-:Y:S01]  /*0330*/  IMAD.WIDE.U32 R32, R33, 0x4, R4.reuse ;  /* 0x0000000421207825 */ /* 0x100fe200078e0004 */
[----:B------:R-:W3:Y:S03]  /*0340*/  LDG.E R14, desc[UR8][R16.64] ;  /* 0x00000008100e7981 */ /* 0x000ee6000c1e1900 */
[--C-:B------:R-:W-:Y:S01]  /*0350*/  IMAD.WIDE.U32 R22, R22, 0x4, R4.reuse ;  /* 0x0000000416167825 */ /* 0x100fe200078e0004 */
[----:B------:R0:W3:Y:S03]  /*0360*/  LDG.E R15, desc[UR8][R34.64] ;  /* 0x00000008220f7981 */ /* 0x0000e6000c1e1900 */
[--C-:B------:R-:W-:Y:S01]  /*0370*/  IMAD.WIDE.U32 R28, R29, 0x4, R4.reuse ;  /* 0x000000041d1c7825 */ /* 0x100fe200078e0004 */
[----:B------:R-:W4:Y:S03]  /*0380*/  LDG.E R18, desc[UR8][R32.64] ;  /* 0x0000000820127981 */ /* 0x000f26000c1e1900 */
[--C-:B------:R-:W-:Y:S01]  /*0390*/  IMAD.WIDE.U32 R6, R7, 0x4, R4.reuse ;  /* 0x0000000407067825 */ /* 0x100fe200078e0004 */
[----:B------:R-:W4:Y:S03]  /*03a0*/  LDG.E R16, desc[UR8][R36.64] ;  /* 0x0000000824107981 */ /* 0x000f26000c1e1900 */
[--C-:B------:R-:W-:Y:S01]  /*03b0*/  IMAD.WIDE.U32 R20, R21, 0x4, R4.reuse ;  /* 0x0000000415147825 */ /* 0x100fe200078e0004 */
[----:B------:R-:W4:Y:S03]  /*03c0*/  LDG.E R17, desc[UR8][R30.64] ;  /* 0x000000081e117981 */ /* 0x000f26000c1e1900 */
[----:B------:R-:W-:-:S02]  /*03d0*/  IMAD.WIDE.U32 R4, R19, 0x4, R4 ;  /* 0x0000000413047825 */ /* 0x000fc400078e0004 */
[----:B------:R-:W4:Y:S04]  /*03e0*/  LDG.E R19, desc[UR8][R22.64] ;  /* 0x0000000816137981 */ /* 0x000f28000c1e1900 */
[----:B------:R-:W5:Y:S04]  /*03f0*/  LDG.E R24, desc[UR8][R28.64] ;  /* 0x000000081c187981 */ /* 0x000f68000c1e1900 */
[----:B------:R-:W5:Y:S04]  /*0400*/  LDG.E R25, desc[UR8][R6.64] ;  /* 0x0000000806197981 */ /* 0x000f68000c1e1900 */
[----:B------:R-:W5:Y:S04]  /*0410*/  LDG.E R26, desc[UR8][R20.64] ;  /* 0x00000008141a7981 */ /* 0x000f68000c1e1900 */
[----:B------:R1:W5:Y:S01]  /*0420*/  LDG.E R27, desc[UR8][R4.64] ;  /* 0x00000008041b7981 */ /* 0x000362000c1e1900 */
[----:B------:R-:W0:Y:S01]  /*0430*/  S2UR UR5, SR_CgaCtaId ;  /* 0x00000000000579c3 */ /* 0x000e220000008800 */
[----:B------:R-:W-:-:S02]  /*0440*/  UMOV UR4, 0x400 ;  /* 0x0000040000047882 */ /* 0x000fc40000000000 */
[----:B0-----:R-:W-:-:S06]  /*0450*/  ULEA UR4, UR5, UR4, 0x18 ;  /* 0x0000000405047291 */ /* 0x001fcc000f8ec0ff */
[----:B------:R-:W-:Y:S01]  /*0460*/  LEA R35, R3, UR4, 0x6 ;  /* 0x0000000403237c11 */ /* 0x000fe2000f8e30ff */
[----:B-1----:R-:W-:Y:S01]  /*0470*/  HFMA2 R4, -RZ, RZ, 0, 3.814697265625e-06 ;  /* 0x00000040ff047431 */ /* 0x002fe200000001ff */
[----:B------:R-:W-:Y:S01]  /*0480*/  UIADD3 UR5, UP0, UPT, UR6, 0x4000, URZ ;  /* 0x0000400006057890 */ /* 0x000fe2000ff1e0ff */
[----:B------:R-:W-:Y:S01]  /*0490*/  HFMA2 R36, -RZ, RZ, 0, 0 ;  /* 0x00000000ff247431 */ /* 0x000fe200000001ff */
[----:B------:R-:W-:Y:S02]  /*04a0*/  IADD3 R3, PT, PT, R2, 0x1000000, RZ ;  /* 0x0100000002037810 */ /* 0x000fe40007ffe0ff */
[----:B------:R-:W-:Y:S02]  /*04b0*/  CS2R R30, SRZ ;  /* 0x00000000001e7805 */ /* 0x000fe4000001ff00 */
[----:B------:R-:W-:Y:S02]  /*04c0*/  MOV R22, RZ ;  /* 0x000000ff00167202 */ /* 0x000fe40000000f00 */
[----:B------:R-:W-:-:S02]  /*04d0*/  CS2R R32, SRZ ;  /* 0x0000000000207805 */ /* 0x000fc4000001ff00 */
[----:B------:R-:W-:Y:S02]  /*04e0*/  CS2R R28, SRZ ;  /* 0x00000000001c7805 */ /* 0x000fe4000001ff00 */
[----:B------:R-:W-:Y:S01]  /*04f0*/  CS2R R6, SRZ ;  /* 0x0000000000067805 */ /* 0x000fe2000001ff00 */
[----:B------:R-:W-:Y:S01]  /*0500*/  UIADD3.X UR6, UPT, UPT, URZ, UR7, URZ, UP0, !UPT ;  /* 0x00000007ff067290 */ /* 0x000fe200087fe4ff */
[----:B--2---:R-:W-:Y:S04]  /*0510*/  STS.128 [R35], R8 ;  /* 0x0000000823007388 */ /* 0x004fe80000000c00 */
[----:B---3--:R-:W-:Y:S04]  /*0520*/  STS.128 [R35+0x10], R12 ;  /* 0x0000100c23007388 */ /* 0x008fe80000000c00 */
[----:B----4-:R-:W-:Y:S04]  /*0530*/  STS.128 [R35+0x20], R16 ;  /* 0x0000201023007388 */ /* 0x010fe80000000c00 */
[----:B-----5:R0:W-:Y:S02]  /*0540*/  STS.128 [R35+0x30], R24 ;  /* 0x0000301823007388 */ /* 0x0201e40000000c00 */
[----:B0-----:R-:W-:-:S02]  /*0550*/  CS2R R34, SRZ ;  /* 0x0000000000227805 */ /* 0x001fc4000001ff00 */
[----:B------:R-:W-:Y:S02]  /*0560*/  CS2R R24, SRZ ;  /* 0x0000000000187805 */ /* 0x000fe4000001ff00 */
[----:B------:R-:W-:Y:S01]  /*0570*/  CS2R R26, SRZ ;  /* 0x00000000001a7805 */ /* 0x000fe2000001ff00 */
[----:B------:R-:W-:Y:S06]  /*0580*/  BAR.SYNC.DEFER_BLOCKING 0x0 ;  /* 0x0000000000007b1d */ /* 0x000fec0000010000 */
.L_x_1:
[----:B------:R-:W-:Y:S01]  /*0590*/  MOV R8, UR5 ;  /* 0x0000000500087c02 */ /* 0x000fe20008000f00 */
[----:B------:R-:W0:Y:S01]  /*05a0*/  LDS.128 R16, [R4+UR4+-0x40] ;  /* 0xffffc00404107984 */ /* 0x000e220008000c00 */
[----:B------:R-:W-:-:S03]  /*05b0*/  MOV R9, UR6 ;  /* 0x0000000600097c02 */ /* 0x000fc60008000f00 */
[----:B------:R-:W-:Y:S01]  /*05c0*/  LDS.128 R12, [R4+UR4+-0x20] ;  /* 0xffffe004040c7984 */ /* 0x000fe20008000c00 */
[----:B------:R-:W-:-:S05]  /*05d0*/  IMAD.WIDE R8, R3, 0x4, R8 ;  /* 0x0000000403087825 */ /* 0x000fca00078e0208 */
[----:B------:R-:W0:Y:S04]  /*05e0*/  LDG.E R23, desc[UR8][R8.64+-0x4000] ;  /* 0xffc0000808177981 */ /* 0x000e28000c1e1900 */
[----:B------:R1:W2:Y:S01]  /*05f0*/  LDG.E R5, desc[UR8][R8.64] ;  /* 0x0000000808057981 */ /* 0x0002a2000c1e1900 */
[----:B------:R-:W-:-:S03]  /*0600*/  IADD3 R3, PT, PT, R3, 0x2000, RZ ;  /* 0x0000200003037810 */ /* 0x000fc60007ffe0ff */
[----:B-1----:R-:W1:Y:S01]  /*0610*/  LDS.128 R8, [R4+UR4+-0x30] ;  /* 0xffffd00404087984 */ /* 0x002e620008000c00 */
[C---:B0-----:R-:W-:Y:S01]  /*0620*/  FFMA R32, R23.reuse, R16, R32 ;  /* 0x0000001017207223 */ /* 0x041fe20000000020 */
[C---:B------:R-:W-:Y:S01]  /*0630*/  FFMA R20, R23.reuse, R17, R35 ;  /* 0x0000001117147223 */ /* 0x040fe20000000023 */
[C---:B------:R-:W-:Y:S01]  /*0640*/  FFMA R21, R23.reuse, R18, R36 ;  /* 0x0000001217157223 */ /* 0x040fe20000000024 */
[C---:B------:R-:W-:Y:S01]  /*0650*/  FFMA R6, R23.reuse, R19, R6 ;  /* 0x0000001317067223 */ /* 0x040fe20000000006 */
[C---:B-1----:R-:W-:Y:S01]  /*0660*/  FFMA R24, R23.reuse, R8, R24 ;  /* 0x0000000817187223 */ /* 0x042fe20000000018 */
[C---:B------:R-:W-:Y:S01]  /*0670*/  FFMA R26, R23.reuse, R9, R26 ;  /* 0x00000009171a7223 */ /* 0x040fe2000000001a */
[C---:B------:R-:W-:Y:S01]  /*0680*/  FFMA R27, R23.reuse, R10, R27 ;  /* 0x0000000a171b7223 */ /* 0x040fe2000000001b */
[C---:B------:R-:W-:Y:S01]  /*0690*/  FFMA R29, R23.reuse, R11, R29 ;  /* 0x0000000b171d7223 */ /* 0x040fe2000000001d */
[----:B------:R-:W0:Y:S01]  /*06a0*/  LDS.128 R16, [R4+UR4+-0x10] ;  /* 0xfffff00404107984 */ /* 0x000e220008000c00 */
[C---:B------:R-:W-:Y:S01]  /*06b0*/  FFMA R7, R23.reuse, R12, R7 ;  /* 0x0000000c17077223 */ /* 0x040fe20000000007 */
[C---:B------:R-:W-:Y:S01]  /*06c0*/  FFMA R25, R23.reuse, R13, R25 ;  /* 0x0000000d17197223 */ /* 0x040fe20000000019 */
[C---:B------:R-:W-:Y:S01]  /*06d0*/  FFMA R28, R23.reuse, R14, R28 ;  /* 0x0000000e171c7223 */ /* 0x040fe2000000001c */
[----:B------:R-:W2:Y:S01]  /*06e0*/  LDS.128 R8, [R4+UR4] ;  /* 0x0000000404087984 */ /* 0x000ea20008000c00 */
[----:B------:R-:W-:-:S03]  /*06f0*/  FFMA R30, R23, R15, R30 ;  /* 0x0000000f171e7223 */ /* 0x000fc6000000001e */
[----:B------:R-:W1:Y:S01]  /*0700*/  LDS.128 R12, [R4+UR4+0x10] ;  /* 0x00001004040c7984 */ /* 0x000e620008000c00 */
[C---:B0-----:R-:W-:Y:S01]  /*0710*/  FFMA R33, R23.reuse, R16, R33 ;  /* 0x0000001017217223 */ /* 0x041fe20000000021 */
[C---:B------:R-:W-:Y:S01]  /*0720*/  FFMA R34, R23.reuse, R17, R34 ;  /* 0x0000001117227223 */ /* 0x040fe20000000022 */
[C---:B------:R-:W-:Y:S01]  /*0730*/  FFMA R37, R23.reuse, R18, R22 ;  /* 0x0000001217257223 */ /* 0x040fe20000000016 */
[----:B------:R-:W-:Y:S01]  /*0740*/  FFMA R31, R23, R19, R31 ;  /* 0x00000013171f7223 */ /* 0x000fe2000000001f */
[C---:B--2---:R-:W-:Y:S01]  /*0750*/  FFMA R35, R5.reuse, R9, R20 ;  /* 0x0000000905237223 */ /* 0x044fe20000000014 */
[C---:B------:R-:W-:Y:S01]  /*0760*/  FFMA R36, R5.reuse, R10, R21 ;  /* 0x0000000a05247223 */ /* 0x040fe20000000015 */
[----:B------:R-:W0:Y:S01]  /*0770*/  LDS.128 R16, [R4+UR4+0x20] ;  /* 0x0000200404107984 */ /* 0x000e220008000c00 */
[C---:B------:R-:W-:Y:S01]  /*0780*/  FFMA R32, R5.reuse, R8, R32 ;  /* 0x0000000805207223 */ /* 0x040fe20000000020 */
[C---:B------:R-:W-:Y:S01]  /*0790*/  FFMA R6, R5.reuse, R11, R6 ;  /* 0x0000000b05067223 */ /* 0x040fe20000000006 */
[C---:B-1----:R-:W-:Y:S01]  /*07a0*/  FFMA R24, R5.reuse, R12, R24 ;  /* 0x0000000c05187223 */ /* 0x042fe20000000018 */
[----:B------:R1:W2:Y:S01]  /*07b0*/  LDS.128 R20, [R4+UR4+0x30] ;  /* 0x0000300404147984 */ /* 0x0002a20008000c00 */
[C---:B------:R-:W-:Y:S01]  /*07c0*/  FFMA R26, R5.reuse, R13, R26 ;  /* 0x0000000d051a7223 */ /* 0x040fe2000000001a */
[C---:B------:R-:W-:Y:S01]  /*07d0*/  FFMA R27, R5.reuse, R14, R27 ;  /* 0x0000000e051b7223 */ /* 0x040fe2000000001b */
[----:B------:R-:W-:Y:S01]  /*07e0*/  FFMA R29, R5, R15, R29 ;  /* 0x0000000f051d7223 */ /* 0x000fe2000000001d */
[----:B-1----:R-:W-:-:S04]  /*07f0*/  IADD3 R4, PT, PT, R4, 0x80, RZ ;  /* 0x0000008004047810 */ /* 0x002fc80007ffe0ff */
[----:B------:R-:W-:Y:S01]  /*0800*/  ISETP.NE.AND P0, PT, R4, 0x4040, PT ;  /* 0x000040400400780c */ /* 0x000fe20003f05270 */
[C---:B0-----:R-:W-:Y:S01]  /*0810*/  FFMA R7, R5.reuse, R16, R7 ;  /* 0x0000001005077223 */ /* 0x041fe20000000007 */
[C---:B------:R-:W-:Y:S01]  /*0820*/  FFMA R25, R5.reuse, R17, R25 ;  /* 0x0000001105197223 */ /* 0x040fe20000000019 */
[C---:B------:R-:W-:Y:S01]  /*0830*/  FFMA R28, R5.reuse, R18, R28 ;  /* 0x00000012051c7223 */ /* 0x040fe2000000001c */
[C---:B------:R-:W-:Y:S01]  /*0840*/  FFMA R30, R5.reuse, R19, R30 ;  /* 0x00000013051e7223 */ /* 0x040fe2000000001e */
[C---:B--2---:R-:W-:Y:S01]  /*0850*/  FFMA R33, R5.reuse, R20, R33 ;  /* 0x0000001405217223 */ /* 0x044fe20000000021 */
[C---:B------:R-:W-:Y:S01]  /*0860*/  FFMA R34, R5.reuse, R21, R34 ;  /* 0x0000001505227223 */ /* 0x040fe20000000022 */
[C---:B------:R-:W-:Y:S01]  /*0870*/  FFMA R22, R5.reuse, R22, R37 ;  /* 0x0000001605167223 */ /* 0x040fe20000000025 */
[----:B------:R-:W-:-:S05]  /*0880*/  FFMA R31, R5, R23, R31 ;  /* 0x00000017051f7223 */ /* 0x000fca000000001f */
[----:B------:R-:W-:Y:S05]  /*0890*/  @P0 BRA `(.L_x_1) ;  /* 0xfffffffc003c0947 */ /* 0x000fea000383ffff */
[----:B------:R-:W0:Y:S01]  /*08a0*/  LDC.64 R4, c[0x0][0x390] ;  /* 0x0000e400ff047b82 */ /* 0x000e220000000a00 */
[----:B------:R-:W-:-:S05]  /*08b0*/  IADD3 R3, PT, PT, R2, R0, RZ ;  /* 0x0000000002037210 */ /* 0x000fca0007ffe0ff */
[----:B0-----:R-:W-:Y:S02]  /*08c0*/  IMAD.WIDE R4, R3, 0x4, R4 ;  /* 0x0000000403047825 */ /* 0x001fe400078e0204 */
[----:B------:R-:W-:Y:S06]  /*08d0*/  BAR.SYNC.DEFER_BLOCKING 0x0 ;  /* 0x0000000000007b1d */ /* 0x000fec0000010000 */
[----:B------:R-:W-:Y:S04]  /*08e0*/  STG.E desc[UR8][R4.64], R32 ;  /* 0x0000002004007986 */ /* 0x000fe8000c101908 */
        /* <DEDUP_REMOVED lines=14> */
[----:B------:R-:W-:Y:S01]  /*09d0*/  STG.E desc[UR8][R4.64+0x3c000], R31 ;  /* 0x03c0001f04007986 */ /* 0x000fe2000c101908 */
[----:B------:R-:W-:Y:S05]  /*09e0*/  EXIT ;  /* 0x000000000000794d */ /* 0x000fea0003800000 */
.L_x_2:
[----:B------:R-:W-:-:S00]  /*09f0*/  BRA `(.L_x_2) ;  /* 0xfffffffc00fc7947 */ /* 0x000fc0000383ffff */
[----:B------:R-:W-:-:S00]  /*0a00*/  NOP ;  /* 0x0000000000007918 */ /* 0x000fc00000000000 */
[----:B------:R-:W-:-:S00]  /*0a10*/  NOP ;  /* 0x0000000000007918 */ /* 0x000fc00000000000 */
[----:B------:R-:W-:-:S00]  /*0a20*/  NOP ;  /* 0x0000000000007918 */ /* 0x000fc00000000000 */
[----:B------:R-:W-:-:S00]  /*0a30*/  NOP ;  /* 0x0000000000007918 */ /* 0x000fc00000000000 */
[----:B------:R-:W-:-:S00]  /*0a40*/  NOP ;  /* 0x0000000000007918 */ /* 0x000fc00000000000 */
[----:B------:R-:W-:-:S00]  /*0a50*/  NOP ;  /* 0x0000000000007918 */ /* 0x000fc00000000000 */
[----:B------:R-:W-:-:S00]  /*0a60*/  NOP ;  /* 0x0000000000007918 */ /* 0x000fc00000000000 */
[----:B------:R-:W-:-:S00]  /*0a70*/  NOP ;  /* 0x0000000000007918 */ /* 0x000fc00000000000 */
.L_x_3:


//--------------------- .nv.shared._Z9matmulGPUPfS_S_ --------------------------
	.section	.nv.shared._Z9matmulGPUPfS_S_,"aw",@nobits
	.sectionflags	@""
	.align	4
.nv.shared._Z9matmulGPUPfS_S_:
	.zero		17408


//--------------------- .nv.shared.reserved.0     --------------------------
	.section	.nv.shared.reserved.0,"aw",@nobits
	.weak		__nv_reservedSMEM_offset_0_alias
	.size		__nv_reservedSMEM_offset_0_alias, 0, 64
	.other		__nv_reservedSMEM_offset_0_alias,@"STO_CUDA_RESERVED_SHARED STV_DEFAULT"
__nv_reservedSMEM_offset_0_alias:
	.zero		0
	.zero		64


//--------------------- .nv.constant0._Z9matmulGPUPfS_S_ --------------------------
	.section	.nv.constant0._Z9matmulGPUPfS_S_,"a",@progbits
	.sectionflags	@""
	.align	4
.nv.constant0._Z9matmulGPUPfS_S_:
	.zero		920


//--------------------- SYMBOLS --------------------------

	.type		.nv.reservedSmem.offset0,@object
	.size		.nv.reservedSmem.offset0,0x4
	.type		.nv.reservedSmem.cap,@object
	.size		.nv.reservedSmem.cap,0x4
